//
// Generated by NVIDIA NVVM Compiler
//
// Compiler Build ID: CL-36424714
// Cuda compilation tools, release 13.0, V13.0.88
// Based on NVVM 20.0.0
//

.version 9.0
.target sm_100
.address_size 64

	// .globl	_Z11d_Integratev

.visible .entry _Z11d_Integratev()
{


	ret;

}


// ===== COMPILED SASS (sm_100) =====

	.target	sm_100

	.elftype	@"ET_EXEC"


//--------------------- .note.nv.tkinfo           --------------------------
	.section	.note.nv.tkinfo,"",@"SHT_NOTE"
	.sectionflags	@"SHF_NOTE_NV_TKINFO"
	.tkinfo
        /*0018*/ 	.word	0x00000002
        /*0030*/ 	.string	""
        /*0030*/ 	.string	"ptxas"
        /*0030*/ 	.string	"Cuda compilation tools, release 13.0, V13.0.88"
        /*0030*/ 	.string	"Build cuda_13.0.r13.0/compiler.36424714_0"
        /*0030*/ 	.string	"-arch sm_100 -m 64 "



//--------------------- .note.nv.cuinfo           --------------------------
	.section	.note.nv.cuinfo,"",@"SHT_NOTE"
	.sectionflags	@"SHF_NOTE_NV_CUINFO"
        /*0018*/ 	.short	0x0002
        /*001a*/ 	.short	0x0064
        /*001c*/ 	.short	0x0082
	.zero		2


//--------------------- .nv.info                  --------------------------
	.section	.nv.info,"",@"SHT_CUDA_INFO"
	.align	4


	//----- nvinfo : EIATTR_REGCOUNT
	.align		4
        /*0000*/ 	.byte	0x04, 0x2f
        /*0002*/ 	.short	(.L_1 - .L_0)
	.align		4
.L_0:
        /*0004*/ 	.word	index@(_Z11d_Integratev)
        /*0008*/ 	.word	0x00000004


	//----- nvinfo : EIATTR_FRAME_SIZE
	.align		4
.L_1:
        /*000c*/ 	.byte	0x04, 0x11
        /*000e*/ 	.short	(.L_3 - .L_2)
	.align		4
.L_2:
        /*0010*/ 	.word	index@(_Z11d_Integratev)
        /*0014*/ 	.word	0x00000000


	//----- nvinfo : EIATTR_MIN_STACK_SIZE
	.align		4
.L_3:
        /*0018*/ 	.byte	0x04, 0x12
        /*001a*/ 	.short	(.L_5 - .L_4)
	.align		4
.L_4:
        /*001c*/ 	.word	index@(_Z11d_Integratev)
        /*0020*/ 	.word	0x00000000
.L_5:


//--------------------- .nv.compat                --------------------------
	.section	.nv.compat,"",@"SHT_CUDA_COMPAT_INFO"
	.align	4
        /*0000*/ 	.byte	0x02, 0x09, 0x00, 0x00, 0x02, 0x02, 0x01, 0x00, 0x02, 0x05, 0x05, 0x00, 0x03, 0x07, 0x01, 0x01
        /*0010*/ 	.byte	0x02, 0x03, 0x00, 0x00, 0x02, 0x06, 0x01, 0x00, 0x04, 0x0b, 0x08, 0x00, 0x09, 0x00, 0x00, 0x00
        /*0020*/ 	.byte	0x00, 0x00, 0x00, 0x00


//--------------------- .nv.info._Z11d_Integratev --------------------------
	.section	.nv.info._Z11d_Integratev,"",@"SHT_CUDA_INFO"
	.sectionflags	@""
	.align	4


	//----- nvinfo : EIATTR_CUDA_API_VERSION
	.align		4
        /*0000*/ 	.byte	0x04, 0x37
        /*0002*/ 	.short	(.L_7 - .L_6)
.L_6:
        /*0004*/ 	.word	0x00000082


	//----- nvinfo : EIATTR_SPARSE_MMA_MASK
	.align		4
.L_7:
        /*0008*/ 	.byte	0x03, 0x50
        /*000a*/ 	.short	0x0000


	//----- nvinfo : EIATTR_MAXREG_COUNT
	.align		4
        /*000c*/ 	.byte	0x03, 0x1b
        /*000e*/ 	.short	0x00ff


	//----- nvinfo : EIATTR_MERCURY_ISA_VERSION
	.align		4
        /*0010*/ 	.byte	0x03, 0x5f
        /*0012*/ 	.short	0x0101


	//----- nvinfo : EIATTR_VRC_CTA_INIT_COUNT
	.align		4
        /*0014*/ 	.byte	0x02, 0x4a
	.zero		1
	.zero		1


	//----- nvinfo : EIATTR_EXIT_INSTR_OFFSETS
	.align		4
        /*0018*/ 	.byte	0x04, 0x1c
        /*001a*/ 	.short	(.L_9 - .L_8)


	//   ....[0]....
.L_8:
        /*001c*/ 	.word	0x00000010


	//----- nvinfo : EIATTR_SW_WAR
	.align		4
.L_9:
        /*0020*/ 	.byte	0x04, 0x36
        /*0022*/ 	.short	(.L_11 - .L_10)
.L_10:
        /*0024*/ 	.word	0x00000008
.L_11:


//--------------------- .nv.callgraph             --------------------------
	.section	.nv.callgraph,"",@"SHT_CUDA_CALLGRAPH"
	.align	4
	.sectionentsize	8
	.align		4
        /*0000*/ 	.word	0x00000000
	.align		4
        /*0004*/ 	.word	0xffffffff
	.align		4
        /*0008*/ 	.word	0x00000000
	.align		4
        /*000c*/ 	.word	0xfffffffe
	.align		4
        /*0010*/ 	.word	0x00000000
	.align		4
        /*0014*/ 	.word	0xfffffffd
	.align		4
        /*0018*/ 	.word	0x00000000
	.align		4
        /*001c*/ 	.word	0xfffffffc


//--------------------- .text._Z11d_Integratev    --------------------------
	.section	.text._Z11d_Integratev,"ax",@progbits
	.align	128
        .global         _Z11d_Integratev
        .type           _Z11d_Integratev,@function
        .size           _Z11d_Integratev,(.L_x_1 - _Z11d_Integratev)
        .other          _Z11d_Integratev,@"STO_CUDA_ENTRY STV_DEFAULT"
_Z11d_Integratev:
.text._Z11d_Integratev:
[----:B------:R-:W-:Y:S01]  /*0000*/  LDC R1, c[0x0][0x37c] ;  /* 0x0000df00ff017b82 */ /* 0x000fe20000000800 */
[----:B------:R-:W-:Y:S05]  /*0010*/  EXIT ;  /* 0x000000000000794d */ /* 0x000fea0003800000 */
.L_x_0:
[----:B------:R-:W-:-:S00]  /*0020*/  BRA `(.L_x_0) ;  /* 0xfffffffc00fc7947 */ /* 0x000fc0000383ffff */
[----:B------:R-:W-:-:S00]  /*0030*/  NOP ;  /* 0x0000000000007918 */ /* 0x000fc00000000000 */
        /* <DEDUP_REMOVED lines=12> */
.L_x_1:


//--------------------- .nv.shared.reserved.0     --------------------------
	.section	.nv.shared.reserved.0,"aw",@nobits
	.weak		__nv_reservedSMEM_offset_0_alias
	.size		__nv_reservedSMEM_offset_0_alias, 0, 64
	.other		__nv_reservedSMEM_offset_0_alias,@"STO_CUDA_RESERVED_SHARED STV_DEFAULT"
__nv_reservedSMEM_offset_0_alias:
	.zero		0
	.zero		64


//--------------------- .nv.constant0._Z11d_Integratev --------------------------
	.section	.nv.constant0._Z11d_Integratev,"a",@progbits
	.sectionflags	@""
	.align	4
.nv.constant0._Z11d_Integratev:
	.zero		896


//--------------------- SYMBOLS --------------------------

	.type		.nv.reservedSmem.offset0,@object
	.size		.nv.reservedSmem.offset0,0x4
